//
// Generated by NVIDIA NVVM Compiler
//
// Compiler Build ID: CL-36424714
// Cuda compilation tools, release 13.0, V13.0.88
// Based on NVVM 20.0.0
//

.version 9.0
.target sm_100
.address_size 64

	// .globl	_Z23cuda_flow_binary_kernelPfS_Phfi

.visible .entry _Z23cuda_flow_binary_kernelPfS_Phfi(
	.param .u64 .ptr .align 1 _Z23cuda_flow_binary_kernelPfS_Phfi_param_0,
	.param .u64 .ptr .align 1 _Z23cuda_flow_binary_kernelPfS_Phfi_param_1,
	.param .u64 .ptr .align 1 _Z23cuda_flow_binary_kernelPfS_Phfi_param_2,
	.param .f32 _Z23cuda_flow_binary_kernelPfS_Phfi_param_3,
	.param .u32 _Z23cuda_flow_binary_kernelPfS_Phfi_param_4
)
{
	.reg .pred 	%p<7>;
	.reg .b16 	%rs<3>;
	.reg .b32 	%r<6>;
	.reg .b32 	%f<10>;
	.reg .b64 	%rd<15>;

	ld.param.u64 	%rd2, [_Z23cuda_flow_binary_kernelPfS_Phfi_param_0];
	ld.param.u64 	%rd3, [_Z23cuda_flow_binary_kernelPfS_Phfi_param_1];
	ld.param.u64 	%rd4, [_Z23cuda_flow_binary_kernelPfS_Phfi_param_2];
	ld.param.f32 	%f4, [_Z23cuda_flow_binary_kernelPfS_Phfi_param_3];
	ld.param.u32 	%r2, [_Z23cuda_flow_binary_kernelPfS_Phfi_param_4];
	cvta.to.global.u64 	%rd1, %rd4;
	mov.u32 	%r3, %tid.x;
	mov.u32 	%r4, %ntid.x;
	mov.u32 	%r5, %ctaid.x;
	mad.lo.s32 	%r1, %r4, %r5, %r3;
	setp.ge.s32 	%p1, %r1, %r2;
	@%p1 bra 	$L__BB0_6;
	cvta.to.global.u64 	%rd5, %rd2;
	mul.wide.s32 	%rd6, %r1, 4;
	add.s64 	%rd7, %rd5, %rd6;
	ld.global.f32 	%f1, [%rd7];
	abs.f32 	%f2, %f1;
	setp.nan.f32 	%p2, %f2, %f2;
	@%p2 bra 	$L__BB0_6;
	cvta.to.global.u64 	%rd8, %rd3;
	add.s64 	%rd10, %rd8, %rd6;
	ld.global.f32 	%f3, [%rd10];
	abs.f32 	%f5, %f3;
	setp.nan.f32 	%p3, %f5, %f5;
	min.f32 	%f6, %f2, %f5;
	setp.lt.f32 	%p4, %f6, 0f4E6E6B28;
	or.pred  	%p5, %p4, %p3;
	@%p5 bra 	$L__BB0_6;
	mul.f32 	%f7, %f3, %f3;
	fma.rn.f32 	%f8, %f1, %f1, %f7;
	sqrt.rn.f32 	%f9, %f8;
	setp.ltu.f32 	%p6, %f9, %f4;
	@%p6 bra 	$L__BB0_5;
	cvt.s64.s32 	%rd11, %r1;
	add.s64 	%rd12, %rd1, %rd11;
	mov.b16 	%rs1, 1;
	st.global.u8 	[%rd12], %rs1;
	bra.uni 	$L__BB0_6;
$L__BB0_5:
	cvt.s64.s32 	%rd13, %r1;
	add.s64 	%rd14, %rd1, %rd13;
	mov.b16 	%rs2, 0;
	st.global.u8 	[%rd14], %rs2;
$L__BB0_6:
	ret;

}


// ===== COMPILED SASS (sm_100) =====

	.target	sm_100

	.elftype	@"ET_EXEC"


//--------------------- .note.nv.tkinfo           --------------------------
	.section	.note.nv.tkinfo,"",@"SHT_NOTE"
	.sectionflags	@"SHF_NOTE_NV_TKINFO"
	.tkinfo
        /*0018*/ 	.word	0x00000002
        /*0030*/ 	.string	""
        /*0030*/ 	.string	"ptxas"
        /*0030*/ 	.string	"Cuda compilation tools, release 13.0, V13.0.88"
        /*0030*/ 	.string	"Build cuda_13.0.r13.0/compiler.36424714_0"
        /*0030*/ 	.string	"-arch sm_100 -m 64 "



//--------------------- .note.nv.cuinfo           --------------------------
	.section	.note.nv.cuinfo,"",@"SHT_NOTE"
	.sectionflags	@"SHF_NOTE_NV_CUINFO"
        /*0018*/ 	.short	0x0002
        /*001a*/ 	.short	0x0064
        /*001c*/ 	.short	0x0082
	.zero		2


//--------------------- .nv.info                  --------------------------
	.section	.nv.info,"",@"SHT_CUDA_INFO"
	.align	4


	//----- nvinfo : EIATTR_REGCOUNT
	.align		4
        /*0000*/ 	.byte	0x04, 0x2f
        /*0002*/ 	.short	(.L_1 - .L_0)
	.align		4
.L_0:
        /*0004*/ 	.word	index@(_Z23cuda_flow_binary_kernelPfS_Phfi)
        /*0008*/ 	.word	0x0000000b


	//----- nvinfo : EIATTR_FRAME_SIZE
	.align		4
.L_1:
        /*000c*/ 	.byte	0x04, 0x11
        /*000e*/ 	.short	(.L_3 - .L_2)
	.align		4
.L_2:
        /*0010*/ 	.word	index@($__internal_0_$__cuda_sm20_sqrt_rn_f32_slowpath)
        /*0014*/ 	.word	0x00000000


	//----- nvinfo : EIATTR_FRAME_SIZE
	.align		4
.L_3:
        /*0018*/ 	.byte	0x04, 0x11
        /*001a*/ 	.short	(.L_5 - .L_4)
	.align		4
.L_4:
        /*001c*/ 	.word	index@(_Z23cuda_flow_binary_kernelPfS_Phfi)
        /*0020*/ 	.word	0x00000000


	//----- nvinfo : EIATTR_MIN_STACK_SIZE
	.align		4
.L_5:
        /*0024*/ 	.byte	0x04, 0x12
        /*0026*/ 	.short	(.L_7 - .L_6)
	.align		4
.L_6:
        /*0028*/ 	.word	index@(_Z23cuda_flow_binary_kernelPfS_Phfi)
        /*002c*/ 	.word	0x00000000
.L_7:


//--------------------- .nv.compat                --------------------------
	.section	.nv.compat,"",@"SHT_CUDA_COMPAT_INFO"
	.align	4
        /*0000*/ 	.byte	0x02, 0x09, 0x00, 0x00, 0x02, 0x02, 0x01, 0x00, 0x02, 0x05, 0x05, 0x00, 0x03, 0x07, 0x01, 0x01
        /*0010*/ 	.byte	0x02, 0x03, 0x00, 0x00, 0x02, 0x06, 0x01, 0x00, 0x04, 0x0b, 0x08, 0x00, 0x01, 0x00, 0x00, 0x00
        /*0020*/ 	.byte	0x00, 0x00, 0x00, 0x00


//--------------------- .nv.info._Z23cuda_flow_binary_kernelPfS_Phfi --------------------------
	.section	.nv.info._Z23cuda_flow_binary_kernelPfS_Phfi,"",@"SHT_CUDA_INFO"
	.sectionflags	@""
	.align	4


	//----- nvinfo : EIATTR_CUDA_API_VERSION
	.align		4
        /*0000*/ 	.byte	0x04, 0x37
        /*0002*/ 	.short	(.L_9 - .L_8)
.L_8:
        /*0004*/ 	.word	0x00000082


	//----- nvinfo : EIATTR_KPARAM_INFO
	.align		4
.L_9:
        /*0008*/ 	.byte	0x04, 0x17
        /*000a*/ 	.short	(.L_11 - .L_10)
.L_10:
        /*000c*/ 	.word	0x00000000
        /*0010*/ 	.short	0x0004
        /*0012*/ 	.short	0x001c
        /*0014*/ 	.byte	0x00, 0xf0, 0x11, 0x00


	//----- nvinfo : EIATTR_KPARAM_INFO
	.align		4
.L_11:
        /*0018*/ 	.byte	0x04, 0x17
        /*001a*/ 	.short	(.L_13 - .L_12)
.L_12:
        /*001c*/ 	.word	0x00000000
        /*0020*/ 	.short	0x0003
        /*0022*/ 	.short	0x0018
        /*0024*/ 	.byte	0x00, 0xf0, 0x11, 0x00


	//----- nvinfo : EIATTR_KPARAM_INFO
	.align		4
.L_13:
        /*0028*/ 	.byte	0x04, 0x17
        /*002a*/ 	.short	(.L_15 - .L_14)
.L_14:
        /*002c*/ 	.word	0x00000000
        /*0030*/ 	.short	0x0002
        /*0032*/ 	.short	0x0010
        /*0034*/ 	.byte	0x00, 0xf5, 0x21, 0x00


	//----- nvinfo : EIATTR_KPARAM_INFO
	.align		4
.L_15:
        /*0038*/ 	.byte	0x04, 0x17
        /*003a*/ 	.short	(.L_17 - .L_16)
.L_16:
        /*003c*/ 	.word	0x00000000
        /*0040*/ 	.short	0x0001
        /*0042*/ 	.short	0x0008
        /*0044*/ 	.byte	0x00, 0xf5, 0x21, 0x00


	//----- nvinfo : EIATTR_KPARAM_INFO
	.align		4
.L_17:
        /*0048*/ 	.byte	0x04, 0x17
        /*004a*/ 	.short	(.L_19 - .L_18)
.L_18:
        /*004c*/ 	.word	0x00000000
        /*0050*/ 	.short	0x0000
        /*0052*/ 	.short	0x0000
        /*0054*/ 	.byte	0x00, 0xf5, 0x21, 0x00


	//----- nvinfo : EIATTR_SPARSE_MMA_MASK
	.align		4
.L_19:
        /*0058*/ 	.byte	0x03, 0x50
        /*005a*/ 	.short	0x0000


	//----- nvinfo : EIATTR_MAXREG_COUNT
	.align		4
        /*005c*/ 	.byte	0x03, 0x1b
        /*005e*/ 	.short	0x00ff


	//----- nvinfo : EIATTR_MERCURY_ISA_VERSION
	.align		4
        /*0060*/ 	.byte	0x03, 0x5f
        /*0062*/ 	.short	0x0101


	//----- nvinfo : EIATTR_VRC_CTA_INIT_COUNT
	.align		4
        /*0064*/ 	.byte	0x02, 0x4a
	.zero		1
	.zero		1


	//----- nvinfo : EIATTR_EXIT_INSTR_OFFSETS
	.align		4
        /*0068*/ 	.byte	0x04, 0x1c
        /*006a*/ 	.short	(.L_21 - .L_20)


	//   ....[0]....
.L_20:
        /*006c*/ 	.word	0x00000070


	//   ....[1]....
        /*0070*/ 	.word	0x000000d0


	//   ....[2]....
        /*0074*/ 	.word	0x00000140


	//   ....[3]....
        /*0078*/ 	.word	0x000002c0


	//   ....[4]....
        /*007c*/ 	.word	0x00000310


	//----- nvinfo : EIATTR_CRS_STACK_SIZE
	.align		4
.L_21:
        /*0080*/ 	.byte	0x04, 0x1e
        /*0082*/ 	.short	(.L_23 - .L_22)
.L_22:
        /*0084*/ 	.word	0x00000000


	//----- nvinfo : EIATTR_CBANK_PARAM_SIZE
	.align		4
.L_23:
        /*0088*/ 	.byte	0x03, 0x19
        /*008a*/ 	.short	0x0020


	//----- nvinfo : EIATTR_PARAM_CBANK
	.align		4
        /*008c*/ 	.byte	0x04, 0x0a
        /*008e*/ 	.short	(.L_25 - .L_24)
	.align		4
.L_24:
        /*0090*/ 	.word	index@(.nv.constant0._Z23cuda_flow_binary_kernelPfS_Phfi)
        /*0094*/ 	.short	0x0380
        /*0096*/ 	.short	0x0020


	//----- nvinfo : EIATTR_SW_WAR
	.align		4
.L_25:
        /*0098*/ 	.byte	0x04, 0x36
        /*009a*/ 	.short	(.L_27 - .L_26)
.L_26:
        /*009c*/ 	.word	0x00000008
.L_27:


//--------------------- .nv.callgraph             --------------------------
	.section	.nv.callgraph,"",@"SHT_CUDA_CALLGRAPH"
	.align	4
	.sectionentsize	8
	.align		4
        /*0000*/ 	.word	0x00000000
	.align		4
        /*0004*/ 	.word	0xffffffff
	.align		4
        /*0008*/ 	.word	0x00000000
	.align		4
        /*000c*/ 	.word	0xfffffffe
	.align		4
        /*0010*/ 	.word	0x00000000
	.align		4
        /*0014*/ 	.word	0xfffffffd
	.align		4
        /*0018*/ 	.word	0x00000000
	.align		4
        /*001c*/ 	.word	0xfffffffc


//--------------------- .text._Z23cuda_flow_binary_kernelPfS_Phfi --------------------------
	.section	.text._Z23cuda_flow_binary_kernelPfS_Phfi,"ax",@progbits
	.align	128
        .global         _Z23cuda_flow_binary_kernelPfS_Phfi
        .type           _Z23cuda_flow_binary_kernelPfS_Phfi,@function
        .size           _Z23cuda_flow_binary_kernelPfS_Phfi,(.L_x_5 - _Z23cuda_flow_binary_kernelPfS_Phfi)
        .other          _Z23cuda_flow_binary_kernelPfS_Phfi,@"STO_CUDA_ENTRY STV_DEFAULT"
_Z23cuda_flow_binary_kernelPfS_Phfi:
.text._Z23cuda_flow_binary_kernelPfS_Phfi:
[----:B------:R-:W-:Y:S01]  /*0000*/  LDC R1, c[0x0][0x37c] ;  /* 0x0000df00ff017b82 */ /* 0x000fe20000000800 */
[----:B------:R-:W0:Y:S01]  /*0010*/  S2R R2, SR_TID.X ;  /* 0x0000000000027919 */ /* 0x000e220000002100 */
[----:B------:R-:W0:Y:S01]  /*0020*/  LDCU UR4, c[0x0][0x360] ;  /* 0x00006c00ff0477ac */ /* 0x000e220008000800 */
[----:B------:R-:W0:Y:S01]  /*0030*/  S2R R3, SR_CTAID.X ;  /* 0x0000000000037919 */ /* 0x000e220000002500 */
[----:B------:R-:W1:Y:S01]  /*0040*/  LDCU UR5, c[0x0][0x39c] ;  /* 0x00007380ff0577ac */ /* 0x000e620008000800 */
[----:B0-----:R-:W-:-:S05]  /*0050*/  IMAD R2, R3, UR4, R2 ;  /* 0x0000000403027c24 */ /* 0x001fca000f8e0202 */
[----:B-1----:R-:W-:-:S13]  /*0060*/  ISETP.GE.AND P0, PT, R2, UR5, PT ;  /* 0x0000000502007c0c */ /* 0x002fda000bf06270 */
[----:B------:R-:W-:Y:S05]  /*0070*/  @P0 EXIT ;  /* 0x000000000000094d */ /* 0x000fea0003800000 */
[----:B------:R-:W0:Y:S01]  /*0080*/  LDC.64 R4, c[0x0][0x380] ;  /* 0x0000e000ff047b82 */ /* 0x000e220000000a00 */
[----:B------:R-:W1:Y:S01]  /*0090*/  LDCU.64 UR4, c[0x0][0x358] ;  /* 0x00006b00ff0477ac */ /* 0x000e620008000a00 */
[----:B0-----:R-:W-:-:S05]  /*00a0*/  IMAD.WIDE R4, R2, 0x4, R4 ;  /* 0x0000000402047825 */ /* 0x001fca00078e0204 */
[----:B-1----:R-:W2:Y:S02]  /*00b0*/  LDG.E R0, desc[UR4][R4.64] ;  /* 0x0000000404007981 */ /* 0x002ea4000c1e1900 */
[----:B--2---:R-:W-:-:S13]  /*00c0*/  FSETP.NAN.AND P0, PT, |R0|, |R0|, PT ;  /* 0x400000000000720b */ /* 0x004fda0003f08200 */
[----:B------:R-:W-:Y:S05]  /*00d0*/  @P0 EXIT ;  /* 0x000000000000094d */ /* 0x000fea0003800000 */
[----:B------:R-:W0:Y:S02]  /*00e0*/  LDC.64 R4, c[0x0][0x388] ;  /* 0x0000e200ff047b82 */ /* 0x000e240000000a00 */
[----:B0-----:R-:W-:-:S06]  /*00f0*/  IMAD.WIDE R4, R2, 0x4, R4 ;  /* 0x0000000402047825 */ /* 0x001fcc00078e0204 */
[----:B------:R-:W2:Y:S02]  /*0100*/  LDG.E R5, desc[UR4][R4.64] ;  /* 0x0000000404057981 */ /* 0x000ea4000c1e1900 */
[-C--:B--2---:R-:W-:Y:S02]  /*0110*/  FSETP.NAN.AND P0, PT, |R5|, |R5|.reuse, PT ;  /* 0x400000050500720b */ /* 0x084fe40003f08200 */
[----:B------:R-:W-:-:S04]  /*0120*/  FMNMX R3, |R0|, |R5|, PT ;  /* 0x4000000500037209 */ /* 0x000fc80003800200 */
[----:B------:R-:W-:-:S13]  /*0130*/  FSETP.LT.OR P0, PT, R3, 1.00000000000000000000e+09, P0 ;  /* 0x4e6e6b280300780b */ /* 0x000fda0000701400 */
[----:B------:R-:W-:Y:S05]  /*0140*/  @P0 EXIT ;  /* 0x000000000000094d */ /* 0x000fea0003800000 */
[----:B------:R-:W-:Y:S01]  /*0150*/  FMUL R5, R5, R5 ;  /* 0x0000000505057220 */ /* 0x000fe20000400000 */
[----:B------:R-:W-:Y:S03]  /*0160*/  BSSY.RECONVERGENT B0, `(.L_x_0) ;  /* 0x000000e000007945 */ /* 0x000fe60003800200 */
[----:B------:R-:W-:-:S04]  /*0170*/  FFMA R0, R0, R0, R5 ;  /* 0x0000000000007223 */ /* 0x000fc80000000005 */
[----:B------:R0:W1:Y:S01]  /*0180*/  MUFU.RSQ R3, R0 ;  /* 0x0000000000037308 */ /* 0x0000620000001400 */
[----:B------:R-:W-:-:S04]  /*0190*/  IADD3 R4, PT, PT, R0, -0xd000000, RZ ;  /* 0xf300000000047810 */ /* 0x000fc80007ffe0ff */
[----:B------:R-:W-:-:S13]  /*01a0*/  ISETP.GT.U32.AND P0, PT, R4, 0x727fffff, PT ;  /* 0x727fffff0400780c */ /* 0x000fda0003f04070 */
[----:B01----:R-:W-:Y:S05]  /*01b0*/  @!P0 BRA `(.L_x_1) ;  /* 0x0000000000108947 */ /* 0x003fea0003800000 */
[----:B------:R-:W-:-:S07]  /*01c0*/  MOV R8, 0x1e0 ;  /* 0x000001e000087802 */ /* 0x000fce0000000f00 */
[----:B------:R-:W-:Y:S05]  /*01d0*/  CALL.REL.NOINC `($__internal_0_$__cuda_sm20_sqrt_rn_f32_slowpath) ;  /* 0x0000000000507944 */ /* 0x000fea0003c00000 */
[----:B------:R-:W-:Y:S01]  /*01e0*/  IMAD.MOV.U32 R0, RZ, RZ, R3 ;  /* 0x000000ffff007224 */ /* 0x000fe200078e0003 */
[----:B------:R-:W-:Y:S06]  /*01f0*/  BRA `(.L_x_2) ;  /* 0x0000000000107947 */ /* 0x000fec0003800000 */
.L_x_1:
[----:B------:R-:W-:Y:S01]  /*0200*/  FMUL.FTZ R5, R0, R3 ;  /* 0x0000000300057220 */ /* 0x000fe20000410000 */
[----:B------:R-:W-:-:S03]  /*0210*/  FMUL.FTZ R3, R3, 0.5 ;  /* 0x3f00000003037820 */ /* 0x000fc60000410000 */
[----:B------:R-:W-:-:S04]  /*0220*/  FFMA R0, -R5, R5, R0 ;  /* 0x0000000505007223 */ /* 0x000fc80000000100 */
[----:B------:R-:W-:-:S07]  /*0230*/  FFMA R0, R0, R3, R5 ;  /* 0x0000000300007223 */ /* 0x000fce0000000005 */
.L_x_2:
[----:B------:R-:W-:Y:S05]  /*0240*/  BSYNC.RECONVERGENT B0 ;  /* 0x0000000000007941 */ /* 0x000fea0003800200 */
.L_x_0:
[----:B------:R-:W0:Y:S02]  /*0250*/  LDCU UR6, c[0x0][0x398] ;  /* 0x00007300ff0677ac */ /* 0x000e240008000800 */
[----:B0-----:R-:W-:Y:S01]  /*0260*/  FSETP.GE.AND P0, PT, R0, UR6, PT ;  /* 0x0000000600007c0b */ /* 0x001fe2000bf06000 */
[----:B------:R-:W-:-:S12]  /*0270*/  HFMA2 R0, -RZ, RZ, 0, 5.9604644775390625e-08 ;  /* 0x00000001ff007431 */ /* 0x000fd800000001ff */
[----:B------:R-:W0:Y:S02]  /*0280*/  @P0 LDC.64 R4, c[0x0][0x390] ;  /* 0x0000e400ff040b82 */ /* 0x000e240000000a00 */
[----:B0-----:R-:W-:-:S04]  /*0290*/  @P0 IADD3 R4, P1, PT, R2, R4, RZ ;  /* 0x0000000402040210 */ /* 0x001fc80007f3e0ff */
[----:B------:R-:W-:-:S05]  /*02a0*/  @P0 LEA.HI.X.SX32 R5, R2, R5, 0x1, P1 ;  /* 0x0000000502050211 */ /* 0x000fca00008f0eff */
[----:B------:R0:W-:Y:S01]  /*02b0*/  @P0 STG.E.U8 desc[UR4][R4.64], R0 ;  /* 0x0000000004000986 */ /* 0x0001e2000c101104 */
[----:B------:R-:W-:Y:S05]  /*02c0*/  @P0 EXIT ;  /* 0x000000000000094d */ /* 0x000fea0003800000 */
[----:B------:R-:W0:Y:S02]  /*02d0*/  LDCU.64 UR6, c[0x0][0x390] ;  /* 0x00007200ff0677ac */ /* 0x000e240008000a00 */
[----:B0-----:R-:W-:-:S04]  /*02e0*/  IADD3 R4, P0, PT, R2, UR6, RZ ;  /* 0x0000000602047c10 */ /* 0x001fc8000ff1e0ff */
[----:B------:R-:W-:-:S05]  /*02f0*/  LEA.HI.X.SX32 R5, R2, UR7, 0x1, P0 ;  /* 0x0000000702057c11 */ /* 0x000fca00080f0eff */
[----:B------:R-:W-:Y:S01]  /*0300*/  STG.E.U8 desc[UR4][R4.64], RZ ;  /* 0x000000ff04007986 */ /* 0x000fe2000c101104 */
[----:B------:R-:W-:Y:S05]  /*0310*/  EXIT ;  /* 0x000000000000794d */ /* 0x000fea0003800000 */
        .weak           $__internal_0_$__cuda_sm20_sqrt_rn_f32_slowpath
        .type           $__internal_0_$__cuda_sm20_sqrt_rn_f32_slowpath,@function
        .size           $__internal_0_$__cuda_sm20_sqrt_rn_f32_slowpath,(.L_x_5 - $__internal_0_$__cuda_sm20_sqrt_rn_f32_slowpath)
$__internal_0_$__cuda_sm20_sqrt_rn_f32_slowpath:
[----:B------:R-:W-:-:S13]  /*0320*/  LOP3.LUT P0, RZ, R0, 0x7fffffff, RZ, 0xc0, !PT ;  /* 0x7fffffff00ff7812 */ /* 0x000fda000780c0ff */
[----:B------:R-:W-:Y:S01]  /*0330*/  @!P0 IMAD.MOV.U32 R3, RZ, RZ, R0 ;  /* 0x000000ffff038224 */ /* 0x000fe200078e0000 */
[----:B------:R-:W-:Y:S06]  /*0340*/  @!P0 BRA `(.L_x_3) ;  /* 0x0000000000408947 */ /* 0x000fec0003800000 */
[----:B------:R-:W-:-:S13]  /*0350*/  FSETP.GEU.FTZ.AND P0, PT, R0, RZ, PT ;  /* 0x000000ff0000720b */ /* 0x000fda0003f1e000 */
[----:B------:R-:W-:Y:S01]  /*0360*/  @!P0 MOV R3, 0x7fffffff ;  /* 0x7fffffff00038802 */ /* 0x000fe20000000f00 */
[----:B------:R-:W-:Y:S06]  /*0370*/  @!P0 BRA `(.L_x_3) ;  /* 0x0000000000348947 */ /* 0x000fec0003800000 */
[----:B------:R-:W-:-:S13]  /*0380*/  FSETP.GTU.FTZ.AND P0, PT, |R0|, +INF , PT ;  /* 0x7f8000000000780b */ /* 0x000fda0003f1c200 */
[----:B------:R-:W-:Y:S01]  /*0390*/  @P0 FADD.FTZ R3, R0, 1 ;  /* 0x3f80000000030421 */ /* 0x000fe20000010000 */
[----:B------:R-:W-:Y:S06]  /*03a0*/  @P0 BRA `(.L_x_3) ;  /* 0x0000000000280947 */ /* 0x000fec0003800000 */
[----:B------:R-:W-:-:S13]  /*03b0*/  FSETP.NEU.FTZ.AND P0, PT, |R0|, +INF , PT ;  /* 0x7f8000000000780b */ /* 0x000fda0003f1d200 */
[----:B------:R-:W-:-:S04]  /*03c0*/  @P0 FFMA R4, R0, 1.84467440737095516160e+19, RZ ;  /* 0x5f80000000040823 */ /* 0x000fc800000000ff */
[----:B------:R-:W0:Y:S02]  /*03d0*/  @P0 MUFU.RSQ R3, R4 ;  /* 0x0000000400030308 */ /* 0x000e240000001400 */
[----:B0-----:R-:W-:Y:S01]  /*03e0*/  @P0 FMUL.FTZ R5, R4, R3 ;  /* 0x0000000304050220 */ /* 0x001fe20000410000 */
[----:B------:R-:W-:Y:S01]  /*03f0*/  @P0 FMUL.FTZ R7, R3, 0.5 ;  /* 0x3f00000003070820 */ /* 0x000fe20000410000 */
[----:B------:R-:W-:Y:S02]  /*0400*/  @!P0 IMAD.MOV.U32 R3, RZ, RZ, R0 ;  /* 0x000000ffff038224 */ /* 0x000fe400078e0000 */
[----:B------:R-:W-:-:S04]  /*0410*/  @P0 FADD.FTZ R6, -R5, -RZ ;  /* 0x800000ff05060221 */ /* 0x000fc80000010100 */
[----:B------:R-:W-:-:S04]  /*0420*/  @P0 FFMA R6, R5, R6, R4 ;  /* 0x0000000605060223 */ /* 0x000fc80000000004 */
[----:B------:R-:W-:-:S04]  /*0430*/  @P0 FFMA R6, R6, R7, R5 ;  /* 0x0000000706060223 */ /* 0x000fc80000000005 */
[----:B------:R-:W-:-:S07]  /*0440*/  @P0 FMUL.FTZ R3, R6, 2.3283064365386962891e-10 ;  /* 0x2f80000006030820 */ /* 0x000fce0000410000 */
.L_x_3:
[----:B------:R-:W-:Y:S01]  /*0450*/  HFMA2 R5, -RZ, RZ, 0, 0 ;  /* 0x00000000ff057431 */ /* 0x000fe200000001ff */
[----:B------:R-:W-:-:S04]  /*0460*/  MOV R4, R8 ;  /* 0x0000000800047202 */ /* 0x000fc80000000f00 */
[----:B------:R-:W-:Y:S05]  /*0470*/  RET.REL.NODEC R4 `(_Z23cuda_flow_binary_kernelPfS_Phfi) ;  /* 0xfffffff804e07950 */ /* 0x000fea0003c3ffff */
.L_x_4:
[----:B------:R-:W-:-:S00]  /*0480*/  BRA `(.L_x_4) ;  /* 0xfffffffc00fc7947 */ /* 0x000fc0000383ffff */
[----:B------:R-:W-:-:S00]  /*0490*/  NOP ;  /* 0x0000000000007918 */ /* 0x000fc00000000000 */
        /* <DEDUP_REMOVED lines=14> */
.L_x_5:


//--------------------- .nv.shared.reserved.0     --------------------------
	.section	.nv.shared.reserved.0,"aw",@nobits
	.weak		__nv_reservedSMEM_offset_0_alias
	.size		__nv_reservedSMEM_offset_0_alias, 0, 64
	.other		__nv_reservedSMEM_offset_0_alias,@"STO_CUDA_RESERVED_SHARED STV_DEFAULT"
__nv_reservedSMEM_offset_0_alias:
	.zero		0
	.zero		64


//--------------------- .nv.constant0._Z23cuda_flow_binary_kernelPfS_Phfi --------------------------
	.section	.nv.constant0._Z23cuda_flow_binary_kernelPfS_Phfi,"a",@progbits
	.sectionflags	@""
	.align	4
.nv.constant0._Z23cuda_flow_binary_kernelPfS_Phfi:
	.zero		928


//--------------------- SYMBOLS --------------------------

	.type		.nv.reservedSmem.offset0,@object
	.size		.nv.reservedSmem.offset0,0x4
